//
// Generated by NVIDIA NVVM Compiler
//
// Compiler Build ID: CL-36424714
// Cuda compilation tools, release 13.0, V13.0.88
// Based on NVVM 20.0.0
//

.version 9.0
.target sm_100
.address_size 64

	// .globl	_Z10leaky_reluPKffPfmm

.visible .entry _Z10leaky_reluPKffPfmm(
	.param .u64 .ptr .align 1 _Z10leaky_reluPKffPfmm_param_0,
	.param .f32 _Z10leaky_reluPKffPfmm_param_1,
	.param .u64 .ptr .align 1 _Z10leaky_reluPKffPfmm_param_2,
	.param .u64 _Z10leaky_reluPKffPfmm_param_3,
	.param .u64 _Z10leaky_reluPKffPfmm_param_4
)
{
	.reg .pred 	%p<3>;
	.reg .b32 	%r<5>;
	.reg .b32 	%f<5>;
	.reg .b64 	%rd<12>;

	ld.param.u64 	%rd2, [_Z10leaky_reluPKffPfmm_param_0];
	ld.param.f32 	%f1, [_Z10leaky_reluPKffPfmm_param_1];
	ld.param.u64 	%rd3, [_Z10leaky_reluPKffPfmm_param_2];
	ld.param.u64 	%rd4, [_Z10leaky_reluPKffPfmm_param_3];
	ld.param.u64 	%rd5, [_Z10leaky_reluPKffPfmm_param_4];
	mov.u32 	%r1, %tid.x;
	mov.u32 	%r2, %ctaid.x;
	mov.u32 	%r3, %ntid.x;
	mad.lo.s32 	%r4, %r2, %r3, %r1;
	mul.lo.s64 	%rd6, %rd5, %rd4;
	cvt.s64.s32 	%rd1, %r4;
	setp.le.u64 	%p1, %rd6, %rd1;
	@%p1 bra 	$L__BB0_2;
	cvta.to.global.u64 	%rd7, %rd2;
	cvta.to.global.u64 	%rd8, %rd3;
	shl.b64 	%rd9, %rd1, 2;
	add.s64 	%rd10, %rd7, %rd9;
	ld.global.f32 	%f2, [%rd10];
	setp.gt.f32 	%p2, %f2, 0f00000000;
	mul.f32 	%f3, %f1, %f2;
	selp.f32 	%f4, %f2, %f3, %p2;
	add.s64 	%rd11, %rd8, %rd9;
	st.global.f32 	[%rd11], %f4;
$L__BB0_2:
	ret;

}


// ===== COMPILED SASS (sm_100) =====

	.target	sm_100

	.elftype	@"ET_EXEC"


//--------------------- .note.nv.tkinfo           --------------------------
	.section	.note.nv.tkinfo,"",@"SHT_NOTE"
	.sectionflags	@"SHF_NOTE_NV_TKINFO"
	.tkinfo
        /*0018*/ 	.word	0x00000002
        /*0030*/ 	.string	""
        /*0030*/ 	.string	"ptxas"
        /*0030*/ 	.string	"Cuda compilation tools, release 13.0, V13.0.88"
        /*0030*/ 	.string	"Build cuda_13.0.r13.0/compiler.36424714_0"
        /*0030*/ 	.string	"-arch sm_100 -m 64 "



//--------------------- .note.nv.cuinfo           --------------------------
	.section	.note.nv.cuinfo,"",@"SHT_NOTE"
	.sectionflags	@"SHF_NOTE_NV_CUINFO"
        /*0018*/ 	.short	0x0002
        /*001a*/ 	.short	0x0064
        /*001c*/ 	.short	0x0082
	.zero		2


//--------------------- .nv.info                  --------------------------
	.section	.nv.info,"",@"SHT_CUDA_INFO"
	.align	4


	//----- nvinfo : EIATTR_REGCOUNT
	.align		4
        /*0000*/ 	.byte	0x04, 0x2f
        /*0002*/ 	.short	(.L_1 - .L_0)
	.align		4
.L_0:
        /*0004*/ 	.word	index@(_Z10leaky_reluPKffPfmm)
        /*0008*/ 	.word	0x0000000a


	//----- nvinfo : EIATTR_FRAME_SIZE
	.align		4
.L_1:
        /*000c*/ 	.byte	0x04, 0x11
        /*000e*/ 	.short	(.L_3 - .L_2)
	.align		4
.L_2:
        /*0010*/ 	.word	index@(_Z10leaky_reluPKffPfmm)
        /*0014*/ 	.word	0x00000000


	//----- nvinfo : EIATTR_MIN_STACK_SIZE
	.align		4
.L_3:
        /*0018*/ 	.byte	0x04, 0x12
        /*001a*/ 	.short	(.L_5 - .L_4)
	.align		4
.L_4:
        /*001c*/ 	.word	index@(_Z10leaky_reluPKffPfmm)
        /*0020*/ 	.word	0x00000000
.L_5:


//--------------------- .nv.compat                --------------------------
	.section	.nv.compat,"",@"SHT_CUDA_COMPAT_INFO"
	.align	4
        /*0000*/ 	.byte	0x02, 0x09, 0x00, 0x00, 0x02, 0x02, 0x01, 0x00, 0x02, 0x05, 0x05, 0x00, 0x03, 0x07, 0x01, 0x01
        /*0010*/ 	.byte	0x02, 0x03, 0x00, 0x00, 0x02, 0x06, 0x01, 0x00, 0x04, 0x0b, 0x08, 0x00, 0x09, 0x00, 0x00, 0x00
        /*0020*/ 	.byte	0x00, 0x00, 0x00, 0x00


//--------------------- .nv.info._Z10leaky_reluPKffPfmm --------------------------
	.section	.nv.info._Z10leaky_reluPKffPfmm,"",@"SHT_CUDA_INFO"
	.sectionflags	@""
	.align	4


	//----- nvinfo : EIATTR_CUDA_API_VERSION
	.align		4
        /*0000*/ 	.byte	0x04, 0x37
        /*0002*/ 	.short	(.L_7 - .L_6)
.L_6:
        /*0004*/ 	.word	0x00000082


	//----- nvinfo : EIATTR_KPARAM_INFO
	.align		4
.L_7:
        /*0008*/ 	.byte	0x04, 0x17
        /*000a*/ 	.short	(.L_9 - .L_8)
.L_8:
        /*000c*/ 	.word	0x00000000
        /*0010*/ 	.short	0x0004
        /*0012*/ 	.short	0x0020
        /*0014*/ 	.byte	0x00, 0xf0, 0x21, 0x00


	//----- nvinfo : EIATTR_KPARAM_INFO
	.align		4
.L_9:
        /*0018*/ 	.byte	0x04, 0x17
        /*001a*/ 	.short	(.L_11 - .L_10)
.L_10:
        /*001c*/ 	.word	0x00000000
        /*0020*/ 	.short	0x0003
        /*0022*/ 	.short	0x0018
        /*0024*/ 	.byte	0x00, 0xf0, 0x21, 0x00


	//----- nvinfo : EIATTR_KPARAM_INFO
	.align		4
.L_11:
        /*0028*/ 	.byte	0x04, 0x17
        /*002a*/ 	.short	(.L_13 - .L_12)
.L_12:
        /*002c*/ 	.word	0x00000000
        /*0030*/ 	.short	0x0002
        /*0032*/ 	.short	0x0010
        /*0034*/ 	.byte	0x00, 0xf5, 0x21, 0x00


	//----- nvinfo : EIATTR_KPARAM_INFO
	.align		4
.L_13:
        /*0038*/ 	.byte	0x04, 0x17
        /*003a*/ 	.short	(.L_15 - .L_14)
.L_14:
        /*003c*/ 	.word	0x00000000
        /*0040*/ 	.short	0x0001
        /*0042*/ 	.short	0x0008
        /*0044*/ 	.byte	0x00, 0xf0, 0x11, 0x00


	//----- nvinfo : EIATTR_KPARAM_INFO
	.align		4
.L_15:
        /*0048*/ 	.byte	0x04, 0x17
        /*004a*/ 	.short	(.L_17 - .L_16)
.L_16:
        /*004c*/ 	.word	0x00000000
        /*0050*/ 	.short	0x0000
        /*0052*/ 	.short	0x0000
        /*0054*/ 	.byte	0x00, 0xf5, 0x21, 0x00


	//----- nvinfo : EIATTR_SPARSE_MMA_MASK
	.align		4
.L_17:
        /*0058*/ 	.byte	0x03, 0x50
        /*005a*/ 	.short	0x0000


	//----- nvinfo : EIATTR_MAXREG_COUNT
	.align		4
        /*005c*/ 	.byte	0x03, 0x1b
        /*005e*/ 	.short	0x00ff


	//----- nvinfo : EIATTR_MERCURY_ISA_VERSION
	.align		4
        /*0060*/ 	.byte	0x03, 0x5f
        /*0062*/ 	.short	0x0101


	//----- nvinfo : EIATTR_VRC_CTA_INIT_COUNT
	.align		4
        /*0064*/ 	.byte	0x02, 0x4a
	.zero		1
	.zero		1


	//----- nvinfo : EIATTR_EXIT_INSTR_OFFSETS
	.align		4
        /*0068*/ 	.byte	0x04, 0x1c
        /*006a*/ 	.short	(.L_19 - .L_18)


	//   ....[0]....
.L_18:
        /*006c*/ 	.word	0x000000f0


	//   ....[1]....
        /*0070*/ 	.word	0x000001e0


	//----- nvinfo : EIATTR_CBANK_PARAM_SIZE
	.align		4
.L_19:
        /*0074*/ 	.byte	0x03, 0x19
        /*0076*/ 	.short	0x0028


	//----- nvinfo : EIATTR_PARAM_CBANK
	.align		4
        /*0078*/ 	.byte	0x04, 0x0a
        /*007a*/ 	.short	(.L_21 - .L_20)
	.align		4
.L_20:
        /*007c*/ 	.word	index@(.nv.constant0._Z10leaky_reluPKffPfmm)
        /*0080*/ 	.short	0x0380
        /*0082*/ 	.short	0x0028


	//----- nvinfo : EIATTR_SW_WAR
	.align		4
.L_21:
        /*0084*/ 	.byte	0x04, 0x36
        /*0086*/ 	.short	(.L_23 - .L_22)
.L_22:
        /*0088*/ 	.word	0x00000008
.L_23:


//--------------------- .nv.callgraph             --------------------------
	.section	.nv.callgraph,"",@"SHT_CUDA_CALLGRAPH"
	.align	4
	.sectionentsize	8
	.align		4
        /*0000*/ 	.word	0x00000000
	.align		4
        /*0004*/ 	.word	0xffffffff
	.align		4
        /*0008*/ 	.word	0x00000000
	.align		4
        /*000c*/ 	.word	0xfffffffe
	.align		4
        /*0010*/ 	.word	0x00000000
	.align		4
        /*0014*/ 	.word	0xfffffffd
	.align		4
        /*0018*/ 	.word	0x00000000
	.align		4
        /*001c*/ 	.word	0xfffffffc


//--------------------- .text._Z10leaky_reluPKffPfmm --------------------------
	.section	.text._Z10leaky_reluPKffPfmm,"ax",@progbits
	.align	128
        .global         _Z10leaky_reluPKffPfmm
        .type           _Z10leaky_reluPKffPfmm,@function
        .size           _Z10leaky_reluPKffPfmm,(.L_x_1 - _Z10leaky_reluPKffPfmm)
        .other          _Z10leaky_reluPKffPfmm,@"STO_CUDA_ENTRY STV_DEFAULT"
_Z10leaky_reluPKffPfmm:
.text._Z10leaky_reluPKffPfmm:
[----:B------:R-:W-:Y:S01]  /*0000*/  LDC R1, c[0x0][0x37c] ;  /* 0x0000df00ff017b82 */ /* 0x000fe20000000800 */
[----:B------:R-:W0:Y:S01]  /*0010*/  S2R R0, SR_TID.X ;  /* 0x0000000000007919 */ /* 0x000e220000002100 */
[----:B------:R-:W1:Y:S06]  /*0020*/  LDCU.64 UR8, c[0x0][0x3a0] ;  /* 0x00007400ff0877ac */ /* 0x000e6c0008000a00 */
[----:B------:R-:W0:Y:S01]  /*0030*/  S2UR UR7, SR_CTAID.X ;  /* 0x00000000000779c3 */ /* 0x000e220000002500 */
[----:B------:R-:W1:Y:S07]  /*0040*/  LDCU.64 UR10, c[0x0][0x398] ;  /* 0x00007300ff0a77ac */ /* 0x000e6e0008000a00 */
[----:B------:R-:W0:Y:S01]  /*0050*/  LDC R3, c[0x0][0x360] ;  /* 0x0000d800ff037b82 */ /* 0x000e220000000800 */
[----:B-1----:R-:W-:-:S02]  /*0060*/  UIMAD UR6, UR9, UR10, URZ ;  /* 0x0000000a090672a4 */ /* 0x002fc4000f8e02ff */
[----:B------:R-:W-:Y:S02]  /*0070*/  UIMAD.WIDE.U32 UR4, UR8, UR10, URZ ;  /* 0x0000000a080472a5 */ /* 0x000fe4000f8e00ff */
[----:B------:R-:W-:-:S04]  /*0080*/  UIMAD UR6, UR8, UR11, UR6 ;  /* 0x0000000b080672a4 */ /* 0x000fc8000f8e0206 */
[----:B------:R-:W-:Y:S01]  /*0090*/  UIADD3 UR5, UPT, UPT, UR5, UR6, URZ ;  /* 0x0000000605057290 */ /* 0x000fe2000fffe0ff */
[----:B0-----:R-:W-:-:S05]  /*00a0*/  IMAD R0, R3, UR7, R0 ;  /* 0x0000000703007c24 */ /* 0x001fca000f8e0200 */
[----:B------:R-:W-:Y:S01]  /*00b0*/  IMAD.U32 R2, RZ, RZ, UR5 ;  /* 0x00000005ff027e24 */ /* 0x000fe2000f8e00ff */
[----:B------:R-:W-:Y:S02]  /*00c0*/  ISETP.LT.U32.AND P0, PT, R0, UR4, PT ;  /* 0x0000000400007c0c */ /* 0x000fe4000bf01070 */
[----:B------:R-:W-:-:S04]  /*00d0*/  SHF.R.S32.HI R3, RZ, 0x1f, R0 ;  /* 0x0000001fff037819 */ /* 0x000fc80000011400 */
[----:B------:R-:W-:-:S13]  /*00e0*/  ISETP.GT.U32.AND.EX P0, PT, R2, R3, PT, P0 ;  /* 0x000000030200720c */ /* 0x000fda0003f04100 */
[----:B------:R-:W-:Y:S05]  /*00f0*/  @!P0 EXIT ;  /* 0x000000000000894d */ /* 0x000fea0003800000 */
[----:B------:R-:W0:Y:S01]  /*0100*/  LDCU.64 UR6, c[0x0][0x380] ;  /* 0x00007000ff0677ac */ /* 0x000e220008000a00 */
[C---:B------:R-:W-:Y:S01]  /*0110*/  IMAD.SHL.U32 R4, R0.reuse, 0x4, RZ ;  /* 0x0000000400047824 */ /* 0x040fe200078e00ff */
[----:B------:R-:W-:Y:S01]  /*0120*/  SHF.L.U64.HI R0, R0, 0x2, R3 ;  /* 0x0000000200007819 */ /* 0x000fe20000010203 */
[----:B------:R-:W1:Y:S01]  /*0130*/  LDCU.64 UR4, c[0x0][0x358] ;  /* 0x00006b00ff0477ac */ /* 0x000e620008000a00 */
[----:B------:R-:W2:Y:S02]  /*0140*/  LDCU.64 UR8, c[0x0][0x390] ;  /* 0x00007200ff0877ac */ /* 0x000ea40008000a00 */
[----:B0-----:R-:W-:Y:S01]  /*0150*/  IADD3 R2, P0, PT, R4, UR6, RZ ;  /* 0x0000000604027c10 */ /* 0x001fe2000ff1e0ff */
[----:B------:R-:W0:Y:S03]  /*0160*/  LDCU UR6, c[0x0][0x388] ;  /* 0x00007100ff0677ac */ /* 0x000e260008000800 */
[----:B------:R-:W-:-:S05]  /*0170*/  IADD3.X R3, PT, PT, R0, UR7, RZ, P0, !PT ;  /* 0x0000000700037c10 */ /* 0x000fca00087fe4ff */
[----:B-1----:R-:W3:Y:S01]  /*0180*/  LDG.E R7, desc[UR4][R2.64] ;  /* 0x0000000402077981 */ /* 0x002ee2000c1e1900 */
[----:B--2---:R-:W-:-:S04]  /*0190*/  IADD3 R4, P1, PT, R4, UR8, RZ ;  /* 0x0000000804047c10 */ /* 0x004fc8000ff3e0ff */
[----:B------:R-:W-:Y:S02]  /*01a0*/  IADD3.X R5, PT, PT, R0, UR9, RZ, P1, !PT ;  /* 0x0000000900057c10 */ /* 0x000fe40008ffe4ff */
[----:B---3--:R-:W-:-:S13]  /*01b0*/  FSETP.GT.AND P0, PT, R7, RZ, PT ;  /* 0x000000ff0700720b */ /* 0x008fda0003f04000 */
[----:B0-----:R-:W-:-:S05]  /*01c0*/  @!P0 FMUL R7, R7, UR6 ;  /* 0x0000000607078c20 */ /* 0x001fca0008400000 */
[----:B------:R-:W-:Y:S01]  /*01d0*/  STG.E desc[UR4][R4.64], R7 ;  /* 0x0000000704007986 */ /* 0x000fe2000c101904 */
[----:B------:R-:W-:Y:S05]  /*01e0*/  EXIT ;  /* 0x000000000000794d */ /* 0x000fea0003800000 */
.L_x_0:
[----:B------:R-:W-:-:S00]  /*01f0*/  BRA `(.L_x_0) ;  /* 0xfffffffc00fc7947 */ /* 0x000fc0000383ffff */
[----:B------:R-:W-:-:S00]  /*0200*/  NOP ;  /* 0x0000000000007918 */ /* 0x000fc00000000000 */
[----:B------:R-:W-:-:S00]  /*0210*/  NOP ;  /* 0x0000000000007918 */ /* 0x000fc00000000000 */
[----:B------:R-:W-:-:S00]  /*0220*/  NOP ;  /* 0x0000000000007918 */ /* 0x000fc00000000000 */
[----:B------:R-:W-:-:S00]  /*0230*/  NOP ;  /* 0x0000000000007918 */ /* 0x000fc00000000000 */
[----:B------:R-:W-:-:S00]  /*0240*/  NOP ;  /* 0x0000000000007918 */ /* 0x000fc00000000000 */
[----:B------:R-:W-:-:S00]  /*0250*/  NOP ;  /* 0x0000000000007918 */ /* 0x000fc00000000000 */
[----:B------:R-:W-:-:S00]  /*0260*/  NOP ;  /* 0x0000000000007918 */ /* 0x000fc00000000000 */
[----:B------:R-:W-:-:S00]  /*0270*/  NOP ;  /* 0x0000000000007918 */ /* 0x000fc00000000000 */
.L_x_1:


//--------------------- .nv.shared.reserved.0     --------------------------
	.section	.nv.shared.reserved.0,"aw",@nobits
	.weak		__nv_reservedSMEM_offset_0_alias
	.size		__nv_reservedSMEM_offset_0_alias, 0, 64
	.other		__nv_reservedSMEM_offset_0_alias,@"STO_CUDA_RESERVED_SHARED STV_DEFAULT"
__nv_reservedSMEM_offset_0_alias:
	.zero		0
	.zero		64


//--------------------- .nv.constant0._Z10leaky_reluPKffPfmm --------------------------
	.section	.nv.constant0._Z10leaky_reluPKffPfmm,"a",@progbits
	.sectionflags	@""
	.align	4
.nv.constant0._Z10leaky_reluPKffPfmm:
	.zero		936


//--------------------- SYMBOLS --------------------------

	.type		.nv.reservedSmem.offset0,@object
	.size		.nv.reservedSmem.offset0,0x4
